//
// Generated by NVIDIA NVVM Compiler
//
// Compiler Build ID: CL-36424714
// Cuda compilation tools, release 13.0, V13.0.88
// Based on NVVM 20.0.0
//

.version 9.0
.target sm_100
.address_size 64

	// .globl	_Z18matmul_ShareMemoryPfS_S_i
// _ZZ18matmul_ShareMemoryPfS_S_iE3Mds has been demoted
// _ZZ18matmul_ShareMemoryPfS_S_iE3Nds has been demoted

.visible .entry _Z18matmul_ShareMemoryPfS_S_i(
	.param .u64 .ptr .align 1 _Z18matmul_ShareMemoryPfS_S_i_param_0,
	.param .u64 .ptr .align 1 _Z18matmul_ShareMemoryPfS_S_i_param_1,
	.param .u64 .ptr .align 1 _Z18matmul_ShareMemoryPfS_S_i_param_2,
	.param .u32 _Z18matmul_ShareMemoryPfS_S_i_param_3
)
{
	.reg .pred 	%p<3>;
	.reg .b32 	%r<72>;
	.reg .b32 	%f<135>;
	.reg .b64 	%rd<13>;
	// demoted variable
	.shared .align 4 .b8 _ZZ18matmul_ShareMemoryPfS_S_iE3Mds[4096];
	// demoted variable
	.shared .align 4 .b8 _ZZ18matmul_ShareMemoryPfS_S_iE3Nds[4096];
	ld.param.u64 	%rd3, [_Z18matmul_ShareMemoryPfS_S_i_param_0];
	ld.param.u64 	%rd4, [_Z18matmul_ShareMemoryPfS_S_i_param_1];
	ld.param.u64 	%rd5, [_Z18matmul_ShareMemoryPfS_S_i_param_2];
	ld.param.u32 	%r21, [_Z18matmul_ShareMemoryPfS_S_i_param_3];
	mov.u32 	%r22, %ctaid.x;
	mov.u32 	%r23, %ctaid.y;
	mov.u32 	%r1, %tid.x;
	mov.u32 	%r2, %tid.y;
	shl.b32 	%r3, %r22, 5;
	shl.b32 	%r24, %r23, 5;
	add.s32 	%r4, %r24, %r2;
	setp.lt.s32 	%p1, %r21, 32;
	mov.f32 	%f134, 0f00000000;
	@%p1 bra 	$L__BB0_4;
	shl.b32 	%r26, %r2, 7;
	mov.u32 	%r27, _ZZ18matmul_ShareMemoryPfS_S_iE3Mds;
	add.s32 	%r5, %r27, %r26;
	shl.b32 	%r28, %r1, 2;
	add.s32 	%r6, %r5, %r28;
	mov.u32 	%r29, _ZZ18matmul_ShareMemoryPfS_S_iE3Nds;
	add.s32 	%r8, %r29, %r28;
	add.s32 	%r7, %r8, %r26;
	shr.s32 	%r30, %r21, 31;
	shr.u32 	%r31, %r30, 27;
	add.s32 	%r32, %r21, %r31;
	shr.s32 	%r33, %r32, 5;
	neg.s32 	%r70, %r33;
	mad.lo.s32 	%r69, %r21, %r4, %r1;
	mad.lo.s32 	%r34, %r2, %r21, %r1;
	add.s32 	%r68, %r34, %r3;
	shl.b32 	%r12, %r21, 5;
	cvta.to.global.u64 	%rd1, %rd3;
	cvta.to.global.u64 	%rd2, %rd4;
	mov.b32 	%r71, 0;
$L__BB0_2:
	mul.wide.s32 	%rd6, %r69, 4;
	add.s64 	%rd7, %rd1, %rd6;
	ld.global.f32 	%f4, [%rd7];
	st.shared.f32 	[%r6], %f4;
	mul.wide.u32 	%rd8, %r68, 4;
	add.s64 	%rd9, %rd2, %rd8;
	ld.global.f32 	%f5, [%rd9];
	st.shared.f32 	[%r7], %f5;
	bar.sync 	0;
	ld.shared.f32 	%f6, [%r5];
	ld.shared.f32 	%f7, [%r8];
	cvt.rn.f32.s32 	%f8, %r71;
	fma.rn.f32 	%f9, %f6, %f7, %f8;
	cvt.rzi.s32.f32 	%r35, %f9;
	ld.shared.f32 	%f10, [%r5+4];
	ld.shared.f32 	%f11, [%r8+128];
	cvt.rn.f32.s32 	%f12, %r35;
	fma.rn.f32 	%f13, %f10, %f11, %f12;
	cvt.rzi.s32.f32 	%r36, %f13;
	ld.shared.f32 	%f14, [%r5+8];
	ld.shared.f32 	%f15, [%r8+256];
	cvt.rn.f32.s32 	%f16, %r36;
	fma.rn.f32 	%f17, %f14, %f15, %f16;
	cvt.rzi.s32.f32 	%r37, %f17;
	ld.shared.f32 	%f18, [%r5+12];
	ld.shared.f32 	%f19, [%r8+384];
	cvt.rn.f32.s32 	%f20, %r37;
	fma.rn.f32 	%f21, %f18, %f19, %f20;
	cvt.rzi.s32.f32 	%r38, %f21;
	ld.shared.f32 	%f22, [%r5+16];
	ld.shared.f32 	%f23, [%r8+512];
	cvt.rn.f32.s32 	%f24, %r38;
	fma.rn.f32 	%f25, %f22, %f23, %f24;
	cvt.rzi.s32.f32 	%r39, %f25;
	ld.shared.f32 	%f26, [%r5+20];
	ld.shared.f32 	%f27, [%r8+640];
	cvt.rn.f32.s32 	%f28, %r39;
	fma.rn.f32 	%f29, %f26, %f27, %f28;
	cvt.rzi.s32.f32 	%r40, %f29;
	ld.shared.f32 	%f30, [%r5+24];
	ld.shared.f32 	%f31, [%r8+768];
	cvt.rn.f32.s32 	%f32, %r40;
	fma.rn.f32 	%f33, %f30, %f31, %f32;
	cvt.rzi.s32.f32 	%r41, %f33;
	ld.shared.f32 	%f34, [%r5+28];
	ld.shared.f32 	%f35, [%r8+896];
	cvt.rn.f32.s32 	%f36, %r41;
	fma.rn.f32 	%f37, %f34, %f35, %f36;
	cvt.rzi.s32.f32 	%r42, %f37;
	ld.shared.f32 	%f38, [%r5+32];
	ld.shared.f32 	%f39, [%r8+1024];
	cvt.rn.f32.s32 	%f40, %r42;
	fma.rn.f32 	%f41, %f38, %f39, %f40;
	cvt.rzi.s32.f32 	%r43, %f41;
	ld.shared.f32 	%f42, [%r5+36];
	ld.shared.f32 	%f43, [%r8+1152];
	cvt.rn.f32.s32 	%f44, %r43;
	fma.rn.f32 	%f45, %f42, %f43, %f44;
	cvt.rzi.s32.f32 	%r44, %f45;
	ld.shared.f32 	%f46, [%r5+40];
	ld.shared.f32 	%f47, [%r8+1280];
	cvt.rn.f32.s32 	%f48, %r44;
	fma.rn.f32 	%f49, %f46, %f47, %f48;
	cvt.rzi.s32.f32 	%r45, %f49;
	ld.shared.f32 	%f50, [%r5+44];
	ld.shared.f32 	%f51, [%r8+1408];
	cvt.rn.f32.s32 	%f52, %r45;
	fma.rn.f32 	%f53, %f50, %f51, %f52;
	cvt.rzi.s32.f32 	%r46, %f53;
	ld.shared.f32 	%f54, [%r5+48];
	ld.shared.f32 	%f55, [%r8+1536];
	cvt.rn.f32.s32 	%f56, %r46;
	fma.rn.f32 	%f57, %f54, %f55, %f56;
	cvt.rzi.s32.f32 	%r47, %f57;
	ld.shared.f32 	%f58, [%r5+52];
	ld.shared.f32 	%f59, [%r8+1664];
	cvt.rn.f32.s32 	%f60, %r47;
	fma.rn.f32 	%f61, %f58, %f59, %f60;
	cvt.rzi.s32.f32 	%r48, %f61;
	ld.shared.f32 	%f62, [%r5+56];
	ld.shared.f32 	%f63, [%r8+1792];
	cvt.rn.f32.s32 	%f64, %r48;
	fma.rn.f32 	%f65, %f62, %f63, %f64;
	cvt.rzi.s32.f32 	%r49, %f65;
	ld.shared.f32 	%f66, [%r5+60];
	ld.shared.f32 	%f67, [%r8+1920];
	cvt.rn.f32.s32 	%f68, %r49;
	fma.rn.f32 	%f69, %f66, %f67, %f68;
	cvt.rzi.s32.f32 	%r50, %f69;
	ld.shared.f32 	%f70, [%r5+64];
	ld.shared.f32 	%f71, [%r8+2048];
	cvt.rn.f32.s32 	%f72, %r50;
	fma.rn.f32 	%f73, %f70, %f71, %f72;
	cvt.rzi.s32.f32 	%r51, %f73;
	ld.shared.f32 	%f74, [%r5+68];
	ld.shared.f32 	%f75, [%r8+2176];
	cvt.rn.f32.s32 	%f76, %r51;
	fma.rn.f32 	%f77, %f74, %f75, %f76;
	cvt.rzi.s32.f32 	%r52, %f77;
	ld.shared.f32 	%f78, [%r5+72];
	ld.shared.f32 	%f79, [%r8+2304];
	cvt.rn.f32.s32 	%f80, %r52;
	fma.rn.f32 	%f81, %f78, %f79, %f80;
	cvt.rzi.s32.f32 	%r53, %f81;
	ld.shared.f32 	%f82, [%r5+76];
	ld.shared.f32 	%f83, [%r8+2432];
	cvt.rn.f32.s32 	%f84, %r53;
	fma.rn.f32 	%f85, %f82, %f83, %f84;
	cvt.rzi.s32.f32 	%r54, %f85;
	ld.shared.f32 	%f86, [%r5+80];
	ld.shared.f32 	%f87, [%r8+2560];
	cvt.rn.f32.s32 	%f88, %r54;
	fma.rn.f32 	%f89, %f86, %f87, %f88;
	cvt.rzi.s32.f32 	%r55, %f89;
	ld.shared.f32 	%f90, [%r5+84];
	ld.shared.f32 	%f91, [%r8+2688];
	cvt.rn.f32.s32 	%f92, %r55;
	fma.rn.f32 	%f93, %f90, %f91, %f92;
	cvt.rzi.s32.f32 	%r56, %f93;
	ld.shared.f32 	%f94, [%r5+88];
	ld.shared.f32 	%f95, [%r8+2816];
	cvt.rn.f32.s32 	%f96, %r56;
	fma.rn.f32 	%f97, %f94, %f95, %f96;
	cvt.rzi.s32.f32 	%r57, %f97;
	ld.shared.f32 	%f98, [%r5+92];
	ld.shared.f32 	%f99, [%r8+2944];
	cvt.rn.f32.s32 	%f100, %r57;
	fma.rn.f32 	%f101, %f98, %f99, %f100;
	cvt.rzi.s32.f32 	%r58, %f101;
	ld.shared.f32 	%f102, [%r5+96];
	ld.shared.f32 	%f103, [%r8+3072];
	cvt.rn.f32.s32 	%f104, %r58;
	fma.rn.f32 	%f105, %f102, %f103, %f104;
	cvt.rzi.s32.f32 	%r59, %f105;
	ld.shared.f32 	%f106, [%r5+100];
	ld.shared.f32 	%f107, [%r8+3200];
	cvt.rn.f32.s32 	%f108, %r59;
	fma.rn.f32 	%f109, %f106, %f107, %f108;
	cvt.rzi.s32.f32 	%r60, %f109;
	ld.shared.f32 	%f110, [%r5+104];
	ld.shared.f32 	%f111, [%r8+3328];
	cvt.rn.f32.s32 	%f112, %r60;
	fma.rn.f32 	%f113, %f110, %f111, %f112;
	cvt.rzi.s32.f32 	%r61, %f113;
	ld.shared.f32 	%f114, [%r5+108];
	ld.shared.f32 	%f115, [%r8+3456];
	cvt.rn.f32.s32 	%f116, %r61;
	fma.rn.f32 	%f117, %f114, %f115, %f116;
	cvt.rzi.s32.f32 	%r62, %f117;
	ld.shared.f32 	%f118, [%r5+112];
	ld.shared.f32 	%f119, [%r8+3584];
	cvt.rn.f32.s32 	%f120, %r62;
	fma.rn.f32 	%f121, %f118, %f119, %f120;
	cvt.rzi.s32.f32 	%r63, %f121;
	ld.shared.f32 	%f122, [%r5+116];
	ld.shared.f32 	%f123, [%r8+3712];
	cvt.rn.f32.s32 	%f124, %r63;
	fma.rn.f32 	%f125, %f122, %f123, %f124;
	cvt.rzi.s32.f32 	%r64, %f125;
	ld.shared.f32 	%f126, [%r5+120];
	ld.shared.f32 	%f127, [%r8+3840];
	cvt.rn.f32.s32 	%f128, %r64;
	fma.rn.f32 	%f129, %f126, %f127, %f128;
	cvt.rzi.s32.f32 	%r65, %f129;
	ld.shared.f32 	%f130, [%r5+124];
	ld.shared.f32 	%f131, [%r8+3968];
	cvt.rn.f32.s32 	%f132, %r65;
	fma.rn.f32 	%f133, %f130, %f131, %f132;
	cvt.rzi.s32.f32 	%r71, %f133;
	bar.sync 	0;
	add.s32 	%r70, %r70, 1;
	setp.ne.s32 	%p2, %r70, 0;
	add.s32 	%r69, %r69, 32;
	add.s32 	%r68, %r68, %r12;
	@%p2 bra 	$L__BB0_2;
	cvt.rn.f32.s32 	%f134, %r71;
$L__BB0_4:
	cvta.to.global.u64 	%rd10, %rd5;
	add.s32 	%r66, %r3, %r1;
	mad.lo.s32 	%r67, %r21, %r4, %r66;
	mul.wide.s32 	%rd11, %r67, 4;
	add.s64 	%rd12, %rd10, %rd11;
	st.global.f32 	[%rd12], %f134;
	ret;

}


// ===== COMPILED SASS (sm_100) =====

	.target	sm_100

	.elftype	@"ET_EXEC"


//--------------------- .note.nv.tkinfo           --------------------------
	.section	.note.nv.tkinfo,"",@"SHT_NOTE"
	.sectionflags	@"SHF_NOTE_NV_TKINFO"
	.tkinfo
        /*0018*/ 	.word	0x00000002
        /*0030*/ 	.string	""
        /*0030*/ 	.string	"ptxas"
        /*0030*/ 	.string	"Cuda compilation tools, release 13.0, V13.0.88"
        /*0030*/ 	.string	"Build cuda_13.0.r13.0/compiler.36424714_0"
        /*0030*/ 	.string	"-arch sm_100 -m 64 "



//--------------------- .note.nv.cuinfo           --------------------------
	.section	.note.nv.cuinfo,"",@"SHT_NOTE"
	.sectionflags	@"SHF_NOTE_NV_CUINFO"
        /*0018*/ 	.short	0x0002
        /*001a*/ 	.short	0x0064
        /*001c*/ 	.short	0x0082
	.zero		2


//--------------------- .nv.info                  --------------------------
	.section	.nv.info,"",@"SHT_CUDA_INFO"
	.align	4


	//----- nvinfo : EIATTR_REGCOUNT
	.align		4
        /*0000*/ 	.byte	0x04, 0x2f
        /*0002*/ 	.short	(.L_1 - .L_0)
	.align		4
.L_0:
        /*0004*/ 	.word	index@(_Z18matmul_ShareMemoryPfS_S_i)
        /*0008*/ 	.word	0x0000001e


	//----- nvinfo : EIATTR_FRAME_SIZE
	.align		4
.L_1:
        /*000c*/ 	.byte	0x04, 0x11
        /*000e*/ 	.short	(.L_3 - .L_2)
	.align		4
.L_2:
        /*0010*/ 	.word	index@(_Z18matmul_ShareMemoryPfS_S_i)
        /*0014*/ 	.word	0x00000000


	//----- nvinfo : EIATTR_MIN_STACK_SIZE
	.align		4
.L_3:
        /*0018*/ 	.byte	0x04, 0x12
        /*001a*/ 	.short	(.L_5 - .L_4)
	.align		4
.L_4:
        /*001c*/ 	.word	index@(_Z18matmul_ShareMemoryPfS_S_i)
        /*0020*/ 	.word	0x00000000
.L_5:


//--------------------- .nv.compat                --------------------------
	.section	.nv.compat,"",@"SHT_CUDA_COMPAT_INFO"
	.align	4
        /*0000*/ 	.byte	0x02, 0x09, 0x00, 0x00, 0x02, 0x02, 0x01, 0x00, 0x02, 0x05, 0x05, 0x00, 0x03, 0x07, 0x01, 0x01
        /*0010*/ 	.byte	0x02, 0x03, 0x00, 0x00, 0x02, 0x06, 0x01, 0x00, 0x04, 0x0b, 0x08, 0x00, 0x09, 0x00, 0x00, 0x00
        /*0020*/ 	.byte	0x00, 0x00, 0x00, 0x00


//--------------------- .nv.info._Z18matmul_ShareMemoryPfS_S_i --------------------------
	.section	.nv.info._Z18matmul_ShareMemoryPfS_S_i,"",@"SHT_CUDA_INFO"
	.sectionflags	@""
	.align	4


	//----- nvinfo : EIATTR_CUDA_API_VERSION
	.align		4
        /*0000*/ 	.byte	0x04, 0x37
        /*0002*/ 	.short	(.L_7 - .L_6)
.L_6:
        /*0004*/ 	.word	0x00000082


	//----- nvinfo : EIATTR_KPARAM_INFO
	.align		4
.L_7:
        /*0008*/ 	.byte	0x04, 0x17
        /*000a*/ 	.short	(.L_9 - .L_8)
.L_8:
        /*000c*/ 	.word	0x00000000
        /*0010*/ 	.short	0x0003
        /*0012*/ 	.short	0x0018
        /*0014*/ 	.byte	0x00, 0xf0, 0x11, 0x00


	//----- nvinfo : EIATTR_KPARAM_INFO
	.align		4
.L_9:
        /*0018*/ 	.byte	0x04, 0x17
        /*001a*/ 	.short	(.L_11 - .L_10)
.L_10:
        /*001c*/ 	.word	0x00000000
        /*0020*/ 	.short	0x0002
        /*0022*/ 	.short	0x0010
        /*0024*/ 	.byte	0x00, 0xf5, 0x21, 0x00


	//----- nvinfo : EIATTR_KPARAM_INFO
	.align		4
.L_11:
        /*0028*/ 	.byte	0x04, 0x17
        /*002a*/ 	.short	(.L_13 - .L_12)
.L_12:
        /*002c*/ 	.word	0x00000000
        /*0030*/ 	.short	0x0001
        /*0032*/ 	.short	0x0008
        /*0034*/ 	.byte	0x00, 0xf5, 0x21, 0x00


	//----- nvinfo : EIATTR_KPARAM_INFO
	.align		4
.L_13:
        /*0038*/ 	.byte	0x04, 0x17
        /*003a*/ 	.short	(.L_15 - .L_14)
.L_14:
        /*003c*/ 	.word	0x00000000
        /*0040*/ 	.short	0x0000
        /*0042*/ 	.short	0x0000
        /*0044*/ 	.byte	0x00, 0xf5, 0x21, 0x00


	//----- nvinfo : EIATTR_SPARSE_MMA_MASK
	.align		4
.L_15:
        /*0048*/ 	.byte	0x03, 0x50
        /*004a*/ 	.short	0x0000


	//----- nvinfo : EIATTR_MAXREG_COUNT
	.align		4
        /*004c*/ 	.byte	0x03, 0x1b
        /*004e*/ 	.short	0x00ff


	//----- nvinfo : EIATTR_NUM_BARRIERS
	.align		4
        /*0050*/ 	.byte	0x02, 0x4c
        /*0052*/ 	.byte	0x01
	.zero		1


	//----- nvinfo : EIATTR_MERCURY_ISA_VERSION
	.align		4
        /*0054*/ 	.byte	0x03, 0x5f
        /*0056*/ 	.short	0x0101


	//----- nvinfo : EIATTR_VRC_CTA_INIT_COUNT
	.align		4
        /*0058*/ 	.byte	0x02, 0x4a
	.zero		1
	.zero		1


	//----- nvinfo : EIATTR_EXIT_INSTR_OFFSETS
	.align		4
        /*005c*/ 	.byte	0x04, 0x1c
        /*005e*/ 	.short	(.L_17 - .L_16)


	//   ....[0]....
.L_16:
        /*0060*/ 	.word	0x00000b90


	//----- nvinfo : EIATTR_CBANK_PARAM_SIZE
	.align		4
.L_17:
        /*0064*/ 	.byte	0x03, 0x19
        /*0066*/ 	.short	0x001c


	//----- nvinfo : EIATTR_PARAM_CBANK
	.align		4
        /*0068*/ 	.byte	0x04, 0x0a
        /*006a*/ 	.short	(.L_19 - .L_18)
	.align		4
.L_18:
        /*006c*/ 	.word	index@(.nv.constant0._Z18matmul_ShareMemoryPfS_S_i)
        /*0070*/ 	.short	0x0380
        /*0072*/ 	.short	0x001c


	//----- nvinfo : EIATTR_SW_WAR
	.align		4
.L_19:
        /*0074*/ 	.byte	0x04, 0x36
        /*0076*/ 	.short	(.L_21 - .L_20)
.L_20:
        /*0078*/ 	.word	0x00000008
.L_21:


//--------------------- .nv.callgraph             --------------------------
	.section	.nv.callgraph,"",@"SHT_CUDA_CALLGRAPH"
	.align	4
	.sectionentsize	8
	.align		4
        /*0000*/ 	.word	0x00000000
	.align		4
        /*0004*/ 	.word	0xffffffff
	.align		4
        /*0008*/ 	.word	0x00000000
	.align		4
        /*000c*/ 	.word	0xfffffffe
	.align		4
        /*0010*/ 	.word	0x00000000
	.align		4
        /*0014*/ 	.word	0xfffffffd
	.align		4
        /*0018*/ 	.word	0x00000000
	.align		4
        /*001c*/ 	.word	0xfffffffc


//--------------------- .text._Z18matmul_ShareMemoryPfS_S_i --------------------------
	.section	.text._Z18matmul_ShareMemoryPfS_S_i,"ax",@progbits
	.align	128
        .global         _Z18matmul_ShareMemoryPfS_S_i
        .type           _Z18matmul_ShareMemoryPfS_S_i,@function
        .size           _Z18matmul_ShareMemoryPfS_S_i,(.L_x_3 - _Z18matmul_ShareMemoryPfS_S_i)
        .other          _Z18matmul_ShareMemoryPfS_S_i,@"STO_CUDA_ENTRY STV_DEFAULT"
_Z18matmul_ShareMemoryPfS_S_i:
.text._Z18matmul_ShareMemoryPfS_S_i:
[----:B------:R-:W-:Y:S08]  /*0000*/  LDC R1, c[0x0][0x37c] ;  /* 0x0000df00ff017b82 */ /* 0x000ff00000000800 */
[----:B------:R-:W0:Y:S01]  /*0010*/  LDC R0, c[0x0][0x398] ;  /* 0x0000e600ff007b82 */ /* 0x000e220000000800 */
[----:B------:R-:W1:Y:S01]  /*0020*/  S2R R19, SR_CTAID.Y ;  /* 0x0000000000137919 */ /* 0x000e620000002600 */
[----:B------:R-:W2:Y:S01]  /*0030*/  LDCU.64 UR8, c[0x0][0x358] ;  /* 0x00006b00ff0877ac */ /* 0x000ea20008000a00 */
[----:B------:R-:W-:Y:S01]  /*0040*/  IMAD.MOV.U32 R7, RZ, RZ, RZ ;  /* 0x000000ffff077224 */ /* 0x000fe200078e00ff */
[----:B------:R-:W1:Y:S01]  /*0050*/  S2R R8, SR_TID.Y ;  /* 0x0000000000087919 */ /* 0x000e620000002200 */
[----:B------:R-:W3:Y:S01]  /*0060*/  S2R R2, SR_CTAID.X ;  /* 0x0000000000027919 */ /* 0x000ee20000002500 */
[----:B------:R-:W4:Y:S01]  /*0070*/  S2R R3, SR_TID.X ;  /* 0x0000000000037919 */ /* 0x000f220000002100 */
[----:B0-----:R-:W-:-:S02]  /*0080*/  ISETP.GE.AND P0, PT, R0, 0x20, PT ;  /* 0x000000200000780c */ /* 0x001fc40003f06270 */
[----:B-1----:R-:W-:-:S11]  /*0090*/  LEA R19, R19, R8, 0x5 ;  /* 0x0000000813137211 */ /* 0x002fd600078e28ff */
[----:B--234-:R-:W-:Y:S05]  /*00a0*/  @!P0 BRA `(.L_x_0) ;  /* 0x0000000800a48947 */ /* 0x01cfea0003800000 */
[----:B------:R-:W0:Y:S01]  /*00b0*/  S2UR UR6, SR_CgaCtaId ;  /* 0x00000000000679c3 */ /* 0x000e220000008800 */
[----:B------:R-:W-:Y:S01]  /*00c0*/  UMOV UR4, 0x400 ;  /* 0x0000040000047882 */ /* 0x000fe20000000000 */
[----:B------:R-:W-:Y:S01]  /*00d0*/  SHF.R.S32.HI R5, RZ, 0x1f, R0 ;  /* 0x0000001fff057819 */ /* 0x000fe20000011400 */
[----:B------:R-:W-:Y:S01]  /*00e0*/  UIADD3 UR5, UPT, UPT, UR4, 0x1000, URZ ;  /* 0x0000100004057890 */ /* 0x000fe2000fffe0ff */
[-CC-:B------:R-:W-:Y:S02]  /*00f0*/  IMAD R7, R8, R0.reuse, R3.reuse ;  /* 0x0000000008077224 */ /* 0x180fe400078e0203 */
[-C--:B------:R-:W-:Y:S01]  /*0100*/  LEA.HI R5, R5, R0.reuse, RZ, 0x5 ;  /* 0x0000000005057211 */ /* 0x080fe200078f28ff */
[----:B------:R-:W-:Y:S01]  /*0110*/  IMAD R4, R19, R0, R3 ;  /* 0x0000000013047224 */ /* 0x000fe200078e0203 */
[----:B------:R-:W1:Y:S01]  /*0120*/  LDC.64 R22, c[0x0][0x380] ;  /* 0x0000e000ff167b82 */ /* 0x000e620000000a00 */
[----:B------:R-:W-:Y:S01]  /*0130*/  IMAD.MOV.U32 R24, RZ, RZ, RZ ;  /* 0x000000ffff187224 */ /* 0x000fe200078e00ff */
[----:B------:R-:W-:-:S02]  /*0140*/  SHF.R.S32.HI R6, RZ, 0x5, R5 ;  /* 0x00000005ff067819 */ /* 0x000fc40000011405 */
[----:B------:R-:W-:-:S03]  /*0150*/  LEA R5, R2, R7, 0x5 ;  /* 0x0000000702057211 */ /* 0x000fc600078e28ff */
[----:B------:R-:W-:Y:S01]  /*0160*/  IMAD.MOV R6, RZ, RZ, -R6 ;  /* 0x000000ffff067224 */ /* 0x000fe200078e0a06 */
[----:B------:R-:W2:Y:S01]  /*0170*/  LDC.64 R20, c[0x0][0x388] ;  /* 0x0000e200ff147b82 */ /* 0x000ea20000000a00 */
[----:B0-----:R-:W-:Y:S02]  /*0180*/  ULEA UR5, UR6, UR5, 0x18 ;  /* 0x0000000506057291 */ /* 0x001fe4000f8ec0ff */
[----:B------:R-:W-:-:S04]  /*0190*/  ULEA UR4, UR6, UR4, 0x18 ;  /* 0x0000000406047291 */ /* 0x000fc8000f8ec0ff */
[----:B------:R-:W-:Y:S02]  /*01a0*/  LEA R16, R3, UR5, 0x2 ;  /* 0x0000000503107c11 */ /* 0x000fe4000f8e10ff */
[----:B------:R-:W-:-:S03]  /*01b0*/  LEA R18, R8, UR4, 0x7 ;  /* 0x0000000408127c11 */ /* 0x000fc6000f8e38ff */
[----:B------:R-:W-:Y:S01]  /*01c0*/  IMAD R7, R8, 0x80, R16 ;  /* 0x0000008008077824 */ /* 0x000fe200078e0210 */
[----:B------:R-:W-:-:S07]  /*01d0*/  LEA R17, R3, R18, 0x2 ;  /* 0x0000001203117211 */ /* 0x000fce00078e10ff */
.L_x_1:
[----:B01----:R-:W-:-:S04]  /*01e0*/  IMAD.WIDE R10, R4, 0x4, R22 ;  /* 0x00000004040a7825 */ /* 0x003fc800078e0216 */
[----:B--2---:R-:W-:Y:S02]  /*01f0*/  IMAD.WIDE.U32 R8, R5, 0x4, R20 ;  /* 0x0000000405087825 */ /* 0x004fe400078e0014 */
[----:B------:R-:W2:Y:S04]  /*0200*/  LDG.E R10, desc[UR8][R10.64] ;  /* 0x000000080a0a7981 */ /* 0x000ea8000c1e1900 */
[----:B---3--:R-:W3:Y:S01]  /*0210*/  LDG.E R8, desc[UR8][R8.64] ;  /* 0x0000000808087981 */ /* 0x008ee2000c1e1900 */
[----:B------:R-:W-:Y:S01]  /*0220*/  I2FP.F32.S32 R27, R24 ;  /* 0x00000018001b7245 */ /* 0x000fe20000201400 */
[----:B------:R-:W-:Y:S01]  /*0230*/  VIADD R4, R4, 0x20 ;  /* 0x0000002004047836 */ /* 0x000fe20000000000 */
[----:B------:R-:W-:Y:S02]  /*0240*/  IADD3 R6, PT, PT, R6, 0x1, RZ ;  /* 0x0000000106067810 */ /* 0x000fe40007ffe0ff */
[----:B------:R-:W-:-:S02]  /*0250*/  LEA R5, R0, R5, 0x5 ;  /* 0x0000000500057211 */ /* 0x000fc400078e28ff */
[----:B------:R-:W-:Y:S01]  /*0260*/  ISETP.NE.AND P0, PT, R6, RZ, PT ;  /* 0x000000ff0600720c */ /* 0x000fe20003f05270 */
[----:B--2---:R-:W-:Y:S04]  /*0270*/  STS [R17], R10 ;  /* 0x0000000a11007388 */ /* 0x004fe80000000800 */
[----:B---3--:R-:W-:Y:S01]  /*0280*/  STS [R7], R8 ;  /* 0x0000000807007388 */ /* 0x008fe20000000800 */
[----:B------:R-:W-:Y:S06]  /*0290*/  BAR.SYNC.DEFER_BLOCKING 0x0 ;  /* 0x0000000000007b1d */ /* 0x000fec0000010000 */
[----:B------:R-:W-:Y:S04]  /*02a0*/  LDS R25, [R16] ;  /* 0x0000000010197984 */ /* 0x000fe80000000800 */
[----:B------:R-:W0:Y:S04]  /*02b0*/  LDS.128 R12, [R18] ;  /* 0x00000000120c7984 */ /* 0x000e280000000c00 */
[----:B------:R-:W1:Y:S04]  /*02c0*/  LDS R26, [R16+0x80] ;  /* 0x00008000101a7984 */ /* 0x000e680000000800 */
[----:B------:R-:W2:Y:S04]  /*02d0*/  LDS R11, [R16+0x100] ;  /* 0x00010000100b7984 */ /* 0x000ea80000000800 */
[----:B------:R-:W3:Y:S01]  /*02e0*/  LDS R24, [R16+0x180] ;  /* 0x0001800010187984 */ /* 0x000ee20000000800 */
[----:B0-----:R-:W-:-:S03]  /*02f0*/  FFMA R12, R12, R25, R27 ;  /* 0x000000190c0c7223 */ /* 0x001fc6000000001b */
[----:B------:R-:W-:Y:S03]  /*0300*/  LDS R27, [R16+0x200] ;  /* 0x00020000101b7984 */ /* 0x000fe60000000800 */
[----:B------:R-:W0:Y:S02]  /*0310*/  F2I.TRUNC.NTZ R12, R12 ;  /* 0x0000000c000c7305 */ /* 0x000e24000020f100 */
[----:B0-----:R-:W-:Y:S02]  /*0320*/  I2FP.F32.S32 R9, R12 ;  /* 0x0000000c00097245 */ /* 0x001fe40000201400 */
[----:B------:R-:W-:Y:S03]  /*0330*/  LDS R12, [R16+0x280] ;  /* 0x00028000100c7984 */ /* 0x000fe60000000800 */
[----:B-1----:R-:W-:-:S06]  /*0340*/  FFMA R13, R26, R13, R9 ;  /* 0x0000000d1a0d7223 */ /* 0x002fcc0000000009 */
[----:B------:R-:W0:Y:S02]  /*0350*/  F2I.TRUNC.NTZ R13, R13 ;  /* 0x0000000d000d7305 */ /* 0x000e24000020f100 */
[----:B0-----:R-:W-:-:S05]  /*0360*/  I2FP.F32.S32 R8, R13 ;  /* 0x0000000d00087245 */ /* 0x001fca0000201400 */
[----:B--2---:R-:W-:Y:S02]  /*0370*/  FFMA R14, R11, R14, R8 ;  /* 0x0000000e0b0e7223 */ /* 0x004fe40000000008 */
[----:B------:R-:W0:Y:S04]  /*0380*/  LDS.128 R8, [R18+0x10] ;  /* 0x0000100012087984 */ /* 0x000e280000000c00 */
[----:B------:R-:W1:Y:S02]  /*0390*/  F2I.TRUNC.NTZ R14, R14 ;  /* 0x0000000e000e7305 */ /* 0x000e64000020f100 */
[----:B-1----:R-:W-:-:S05]  /*03a0*/  I2FP.F32.S32 R25, R14 ;  /* 0x0000000e00197245 */ /* 0x002fca0000201400 */
[----:B---3--:R-:W-:Y:S02]  /*03b0*/  FFMA R15, R24, R15, R25 ;  /* 0x0000000f180f7223 */ /* 0x008fe40000000019 */
[----:B------:R-:W1:Y:S04]  /*03c0*/  LDS R25, [R16+0x300] ;  /* 0x0003000010197984 */ /* 0x000e680000000800 */
[----:B------:R-:W2:Y:S01]  /*03d0*/  F2I.TRUNC.NTZ R15, R15 ;  /* 0x0000000f000f7305 */ /* 0x000ea2000020f100 */
[----:B------:R-:W3:Y:S01]  /*03e0*/  LDS R24, [R16+0x380] ;  /* 0x0003800010187984 */ /* 0x000ee20000000800 */
[----:B--2---:R-:W-:-:S05]  /*03f0*/  I2FP.F32.S32 R13, R15 ;  /* 0x0000000f000d7245 */ /* 0x004fca0000201400 */
[----:B0-----:R-:W-:Y:S02]  /*0400*/  FFMA R8, R8, R27, R13 ;  /* 0x0000001b08087223 */ /* 0x001fe4000000000d */
[----:B------:R-:W-:Y:S04]  /*0410*/  LDS R27, [R16+0x400] ;  /* 0x00040000101b7984 */ /* 0x000fe80000000800 */
[----:B------:R-:W0:Y:S02]  /*0420*/  F2I.TRUNC.NTZ R8, R8 ;  /* 0x0000000800087305 */ /* 0x000e24000020f100 */
[----:B0-----:R-:W-:Y:S02]  /*0430*/  I2FP.F32.S32 R13, R8 ;  /* 0x00000008000d7245 */ /* 0x001fe40000201400 */
[----:B------:R-:W-:Y:S03]  /*0440*/  LDS R8, [R16+0x480] ;  /* 0x0004800010087984 */ /* 0x000fe60000000800 */
[----:B------:R-:W-:-:S06]  /*0450*/  FFMA R9, R12, R9, R13 ;  /* 0x000000090c097223 */ /* 0x000fcc000000000d */
[----:B------:R-:W0:Y:S02]  /*0460*/  F2I.TRUNC.NTZ R9, R9 ;  /* 0x0000000900097305 */ /* 0x000e24000020f100 */
[----:B0-----:R-:W-:-:S05]  /*0470*/  I2FP.F32.S32 R12, R9 ;  /* 0x00000009000c7245 */ /* 0x001fca0000201400 */
[----:B-1----:R-:W-:Y:S02]  /*0480*/  FFMA R10, R25, R10, R12 ;  /* 0x0000000a190a7223 */ /* 0x002fe4000000000c */
        /* <DEDUP_REMOVED lines=87> */
[----:B-1----:R-:W-:Y:S02]  /*0a00*/  I2FP.F32.S32 R25, R14 ;  /* 0x0000000e00197245 */ /* 0x002fe40000201400 */
[----:B------:R-:W-:Y:S03]  /*0a10*/  LDS R14, [R16+0xf80] ;  /* 0x000f8000100e7984 */ /* 0x000fe60000000800 */
[----:B---3--:R-:W-:-:S02]  /*0a20*/  FFMA R15, R24, R15, R25 ;  /* 0x0000000f180f7223 */ /* 0x008fc40000000019 */
[----:B------:R-:W1:Y:S04]  /*0a30*/  LDS R25, [R16+0xf00] ;  /* 0x000f000010197984 */ /* 0x000e680000000800 */
[----:B------:R-:W2:Y:S02]  /*0a40*/  F2I.TRUNC.NTZ R15, R15 ;  /* 0x0000000f000f7305 */ /* 0x000ea4000020f100 */
[----:B--2---:R-:W-:-:S05]  /*0a50*/  I2FP.F32.S32 R13, R15 ;  /* 0x0000000f000d7245 */ /* 0x004fca0000201400 */
[----:B0-----:R-:W-:-:S06]  /*0a60*/  FFMA R8, R8, R27, R13 ;  /* 0x0000001b08087223 */ /* 0x001fcc000000000d */
[----:B------:R-:W0:Y:S02]  /*0a70*/  F2I.TRUNC.NTZ R8, R8 ;  /* 0x0000000800087305 */ /* 0x000e24000020f100 */
[----:B0-----:R-:W-:-:S05]  /*0a80*/  I2FP.F32.S32 R13, R8 ;  /* 0x00000008000d7245 */ /* 0x001fca0000201400 */
[----:B------:R-:W-:-:S06]  /*0a90*/  FFMA R9, R12, R9, R13 ;  /* 0x000000090c097223 */ /* 0x000fcc000000000d */
[----:B------:R-:W0:Y:S02]  /*0aa0*/  F2I.TRUNC.NTZ R9, R9 ;  /* 0x0000000900097305 */ /* 0x000e24000020f100 */
[----:B0-----:R-:W-:-:S05]  /*0ab0*/  I2FP.F32.S32 R12, R9 ;  /* 0x00000009000c7245 */ /* 0x001fca0000201400 */
[----:B-1----:R-:W-:-:S06]  /*0ac0*/  FFMA R10, R25, R10, R12 ;  /* 0x0000000a190a7223 */ /* 0x002fcc000000000c */
[----:B------:R-:W0:Y:S02]  /*0ad0*/  F2I.TRUNC.NTZ R10, R10 ;  /* 0x0000000a000a7305 */ /* 0x000e24000020f100 */
[----:B0-----:R-:W-:-:S05]  /*0ae0*/  I2FP.F32.S32 R13, R10 ;  /* 0x0000000a000d7245 */ /* 0x001fca0000201400 */
[----:B------:R-:W-:-:S04]  /*0af0*/  FFMA R11, R14, R11, R13 ;  /* 0x0000000b0e0b7223 */ /* 0x000fc8000000000d */
[----:B------:R0:W3:Y:S01]  /*0b00*/  F2I.TRUNC.NTZ R24, R11 ;  /* 0x0000000b00187305 */ /* 0x0000e2000020f100 */
[----:B------:R-:W-:Y:S06]  /*0b10*/  BAR.SYNC.DEFER_BLOCKING 0x0 ;  /* 0x0000000000007b1d */ /* 0x000fec0000010000 */
[----:B------:R-:W-:Y:S05]  /*0b20*/  @P0 BRA `(.L_x_1) ;  /* 0xfffffff400ac0947 */ /* 0x000fea000383ffff */
[----:B---3--:R-:W-:-:S07]  /*0b30*/  I2FP.F32.S32 R7, R24 ;  /* 0x0000001800077245 */ /* 0x008fce0000201400 */
.L_x_0:
[----:B------:R-:W1:Y:S01]  /*0b40*/  LDC.64 R4, c[0x0][0x390] ;  /* 0x0000e400ff047b82 */ /* 0x000e620000000a00 */
[----:B------:R-:W-:-:S04]  /*0b50*/  IMAD R2, R2, 0x20, R3 ;  /* 0x0000002002027824 */ /* 0x000fc800078e0203 */
[----:B------:R-:W-:-:S04]  /*0b60*/  IMAD R3, R19, R0, R2 ;  /* 0x0000000013037224 */ /* 0x000fc800078e0202 */
[----:B-1----:R-:W-:-:S05]  /*0b70*/  IMAD.WIDE R2, R3, 0x4, R4 ;  /* 0x0000000403027825 */ /* 0x002fca00078e0204 */
[----:B------:R-:W-:Y:S01]  /*0b80*/  STG.E desc[UR8][R2.64], R7 ;  /* 0x0000000702007986 */ /* 0x000fe2000c101908 */
[----:B------:R-:W-:Y:S05]  /*0b90*/  EXIT ;  /* 0x000000000000794d */ /* 0x000fea0003800000 */
.L_x_2:
[----:B------:R-:W-:-:S00]  /*0ba0*/  BRA `(.L_x_2) ;  /* 0xfffffffc00fc7947 */ /* 0x000fc0000383ffff */
[----:B------:R-:W-:-:S00]  /*0bb0*/  NOP ;  /* 0x0000000000007918 */ /* 0x000fc00000000000 */
        /* <DEDUP_REMOVED lines=12> */
.L_x_3:


//--------------------- .nv.shared._Z18matmul_ShareMemoryPfS_S_i --------------------------
	.section	.nv.shared._Z18matmul_ShareMemoryPfS_S_i,"aw",@nobits
	.sectionflags	@""
	.align	4
.nv.shared._Z18matmul_ShareMemoryPfS_S_i:
	.zero		9216


//--------------------- .nv.shared.reserved.0     --------------------------
	.section	.nv.shared.reserved.0,"aw",@nobits
	.weak		__nv_reservedSMEM_offset_0_alias
	.size		__nv_reservedSMEM_offset_0_alias, 0, 64
	.other		__nv_reservedSMEM_offset_0_alias,@"STO_CUDA_RESERVED_SHARED STV_DEFAULT"
__nv_reservedSMEM_offset_0_alias:
	.zero		0
	.zero		64


//--------------------- .nv.constant0._Z18matmul_ShareMemoryPfS_S_i --------------------------
	.section	.nv.constant0._Z18matmul_ShareMemoryPfS_S_i,"a",@progbits
	.sectionflags	@""
	.align	4
.nv.constant0._Z18matmul_ShareMemoryPfS_S_i:
	.zero		924


//--------------------- SYMBOLS --------------------------

	.type		.nv.reservedSmem.offset0,@object
	.size		.nv.reservedSmem.offset0,0x4
	.type		.nv.reservedSmem.cap,@object
	.size		.nv.reservedSmem.cap,0x4
